	.headerflags	@"EF_CUDA_TEXMODE_UNIFIED EF_CUDA_64BIT_ADDRESS EF_CUDA_ACCELERATORS EF_CUDA_SM90 EF_CUDA_VIRTUAL_SM(EF_CUDA_SM90)"
	.elftype	@"ET_EXEC"


//--------------------- .nv.info                  --------------------------
	.section	.nv.info,"",@"SHT_CUDA_INFO"
	.align	4


	//----- nvinfo : EIATTR_REGCOUNT
	.align		4
        /*0000*/ 	.byte	0x04, 0x2f
        /*0002*/ 	.short	(.L_1 - .L_0)
	.align		4
.L_0:
        /*0004*/ 	.word	index@(triton_poi_fused_convolution_relu_10)
        /*0008*/ 	.word	0x0000000c


	//----- nvinfo : EIATTR_MIN_STACK_SIZE
	.align		4
.L_1:
        /*000c*/ 	.byte	0x04, 0x12
        /*000e*/ 	.short	(.L_3 - .L_2)
	.align		4
.L_2:
        /*0010*/ 	.word	index@(triton_poi_fused_convolution_relu_10)
        /*0014*/ 	.word	0x00000000


	//----- nvinfo : EIATTR_FRAME_SIZE
	.align		4
.L_3:
        /*0018*/ 	.byte	0x04, 0x11
        /*001a*/ 	.short	(.L_5 - .L_4)
	.align		4
.L_4:
        /*001c*/ 	.word	index@(triton_poi_fused_convolution_relu_10)
        /*0020*/ 	.word	0x00000000


	//----- nvinfo : EIATTR_MIN_STACK_SIZE
	.align		4
.L_5:
        /*0024*/ 	.byte	0x04, 0x12
        /*0026*/ 	.short	(.L_7 - .L_6)
	.align		4
.L_6:
        /*0028*/ 	.word	index@(triton_poi_fused_convolution_relu_10)
        /*002c*/ 	.word	0x00000000
.L_7:


//--------------------- .nv.info.triton_poi_fused_convolution_relu_10 --------------------------
	.section	.nv.info.triton_poi_fused_convolution_relu_10,"",@"SHT_CUDA_INFO"
	.sectionflags	@""
	.align	4


	//----- nvinfo : EIATTR_CUDA_API_VERSION
	.align		4
        /*0000*/ 	.byte	0x04, 0x37
        /*0002*/ 	.short	(.L_9 - .L_8)
.L_8:
        /*0004*/ 	.word	0x0000007c


	//----- nvinfo : EIATTR_KPARAM_INFO
	.align		4
.L_9:
        /*0008*/ 	.byte	0x04, 0x17
        /*000a*/ 	.short	(.L_11 - .L_10)
.L_10:
        /*000c*/ 	.word	0x00000000
        /*0010*/ 	.short	0x0002
        /*0012*/ 	.short	0x0010
        /*0014*/ 	.byte	0x00, 0xf0, 0x11, 0x00


	//----- nvinfo : EIATTR_KPARAM_INFO
	.align		4
.L_11:
        /*0018*/ 	.byte	0x04, 0x17
        /*001a*/ 	.short	(.L_13 - .L_12)
.L_12:
        /*001c*/ 	.word	0x00000000
        /*0020*/ 	.short	0x0001
        /*0022*/ 	.short	0x0008
        /*0024*/ 	.byte	0x00, 0xf4, 0x21, 0x00


	//----- nvinfo : EIATTR_KPARAM_INFO
	.align		4
.L_13:
        /*0028*/ 	.byte	0x04, 0x17
        /*002a*/ 	.short	(.L_15 - .L_14)
.L_14:
        /*002c*/ 	.word	0x00000000
        /*0030*/ 	.short	0x0000
        /*0032*/ 	.short	0x0000
        /*0034*/ 	.byte	0x00, 0xf4, 0x21, 0x00


	//----- nvinfo : EIATTR_SPARSE_MMA_MASK
	.align		4
.L_15:
        /*0038*/ 	.byte	0x03, 0x50
        /*003a*/ 	.short	0x0000


	//----- nvinfo : EIATTR_MAXREG_COUNT
	.align		4
        /*003c*/ 	.byte	0x03, 0x1b
        /*003e*/ 	.short	0x00ff


	//----- nvinfo : EIATTR_EXIT_INSTR_OFFSETS
	.align		4
        /*0040*/ 	.byte	0x04, 0x1c
        /*0042*/ 	.short	(.L_17 - .L_16)


	//   ....[0]....
.L_16:
        /*0044*/ 	.word	0x000001c0


	//----- nvinfo : EIATTR_REQNTID
	.align		4
.L_17:
        /*0048*/ 	.byte	0x04, 0x10
        /*004a*/ 	.short	(.L_19 - .L_18)
.L_18:
        /*004c*/ 	.word	0x00000080
        /*0050*/ 	.word	0x00000001
        /*0054*/ 	.word	0x00000001


	//----- nvinfo : EIATTR_CBANK_PARAM_SIZE
	.align		4
.L_19:
        /*0058*/ 	.byte	0x03, 0x19
        /*005a*/ 	.short	0x0014


	//----- nvinfo : EIATTR_PARAM_CBANK
	.align		4
        /*005c*/ 	.byte	0x04, 0x0a
        /*005e*/ 	.short	(.L_21 - .L_20)
	.align		4
.L_20:
        /*0060*/ 	.word	index@(.nv.constant0.triton_poi_fused_convolution_relu_10)
        /*0064*/ 	.short	0x0210
        /*0066*/ 	.short	0x0014


	//----- nvinfo : EIATTR_SW_WAR
	.align		4
.L_21:
        /*0068*/ 	.byte	0x04, 0x36
        /*006a*/ 	.short	(.L_23 - .L_22)
.L_22:
        /*006c*/ 	.word	0x00000008
.L_23:


//--------------------- .nv.callgraph             --------------------------
	.section	.nv.callgraph,"",@"SHT_CUDA_CALLGRAPH"
	.align	4
	.sectionentsize	8
	.align		4
        /*0000*/ 	.word	0x00000000
	.align		4
        /*0004*/ 	.word	0xffffffff
	.align		4
        /*0008*/ 	.word	0x00000000
	.align		4
        /*000c*/ 	.word	0xfffffffe
	.align		4
        /*0010*/ 	.word	0x00000000
	.align		4
        /*0014*/ 	.word	0xfffffffd
	.align		4
        /*0018*/ 	.word	0x00000000
	.align		4
        /*001c*/ 	.word	0xfffffffc


//--------------------- .text.triton_poi_fused_convolution_relu_10 --------------------------
	.section	.text.triton_poi_fused_convolution_relu_10,"ax",@progbits
	.align	128
        .global         triton_poi_fused_convolution_relu_10
        .type           triton_poi_fused_convolution_relu_10,@function
        .size           triton_poi_fused_convolution_relu_10,(.L_x_1 - triton_poi_fused_convolution_relu_10)
        .other          triton_poi_fused_convolution_relu_10,@"STO_CUDA_ENTRY STV_DEFAULT"
triton_poi_fused_convolution_relu_10:
.text.triton_poi_fused_convolution_relu_10:
[----:B------:R-:W-:Y:S01]  /*0000*/  LDC R1, c[0x0][0x28] ;  /* 0x00000a00ff017b82 */ /* 0x000fe20000000800 */
[----:B------:R-:W1:Y:S07]  /*0010*/  S2R R0, SR_TID.X ;  /* 0x0000000000007919 */ /* 0x000e6e0000002100 */
[----:B------:R-:W2:Y:S01]  /*0020*/  LDC.64 R4, c[0x0][0x218] ;  /* 0x00008600ff047b82 */ /* 0x000ea20000000a00 */
[----:B------:R-:W-:Y:S01]  /*0030*/  ULDC.64 UR4, c[0x0][0x208] ;  /* 0x0000820000047ab9 */ /* 0x000fe20000000a00 */
[----:B------:R-:W3:Y:S06]  /*0040*/  S2R R7, SR_CTAID.X ;  /* 0x0000000000077919 */ /* 0x000eec0000002500 */
[----:B------:R-:W4:Y:S01]  /*0050*/  LDC.64 R2, c[0x0][0x210] ;  /* 0x00008400ff027b82 */ /* 0x000f220000000a00 */
[----:B-1----:R-:W-:Y:S01]  /*0060*/  IMAD.SHL.U32 R0, R0, 0x2, RZ ;  /* 0x0000000200007824 */ /* 0x002fe200078e00ff */
[----:B---3--:R-:W-:-:S04]  /*0070*/  SHF.R.S32.HI R6, RZ, 0x17, R7 ;  /* 0x00000017ff067819 */ /* 0x008fc80000011407 */
[----:B------:R-:W-:Y:S02]  /*0080*/  LOP3.LUT R0, R0, 0xfe, RZ, 0xc0, !PT ;  /* 0x000000fe00007812 */ /* 0x000fe400078ec0ff */
[----:B------:R-:W-:-:S03]  /*0090*/  SGXT R6, R6, 0x1 ;  /* 0x000000010606781a */ /* 0x000fc60000000200 */
[----:B------:R-:W-:-:S04]  /*00a0*/  IMAD R7, R7, 0x100, R0 ;  /* 0x0000010007077824 */ /* 0x000fc800078e0200 */
[----:B----4-:R-:W-:Y:S01]  /*00b0*/  IMAD.WIDE R2, R7, 0x4, R2 ;  /* 0x0000000407027825 */ /* 0x010fe200078e0202 */
[----:B------:R-:W-:-:S04]  /*00c0*/  LEA.HI R6, R6, R7, RZ, 0x6 ;  /* 0x0000000706067211 */ /* 0x000fc800078f30ff */
[--C-:B------:R-:W-:Y:S02]  /*00d0*/  SHF.R.S32.HI R0, RZ, 0x6, R6.reuse ;  /* 0x00000006ff007819 */ /* 0x100fe40000011406 */
[----:B------:R-:W-:Y:S02]  /*00e0*/  SHF.R.S32.HI R9, RZ, 0x1f, R6 ;  /* 0x0000001fff097819 */ /* 0x000fe40000011406 */
[----:B------:R-:W3:Y:S02]  /*00f0*/  LDG.E.64 R6, desc[UR4][R2.64] ;  /* 0x0000000402067981 */ /* 0x000ee4000c1e1b00 */
[----:B------:R-:W-:-:S04]  /*0100*/  LEA.HI R9, R9, R0, RZ, 0x8 ;  /* 0x0000000009097211 */ /* 0x000fc800078f40ff */
[----:B------:R-:W-:-:S05]  /*0110*/  LOP3.LUT R9, R9, 0xffffff00, RZ, 0xc0, !PT ;  /* 0xffffff0009097812 */ /* 0x000fca00078ec0ff */
[----:B------:R-:W-:-:S04]  /*0120*/  IMAD.IADD R9, R0, 0x1, -R9 ;  /* 0x0000000100097824 */ /* 0x000fc800078e0a09 */
[----:B--2---:R-:W-:-:S06]  /*0130*/  IMAD.WIDE R4, R9, 0x4, R4 ;  /* 0x0000000409047825 */ /* 0x004fcc00078e0204 */
[----:B------:R-:W3:Y:S02]  /*0140*/  LDG.E.EL R4, desc[UR4][R4.64] ;  /* 0x0000000404047981 */ /* 0x000ee4000c2e1900 */
[CC--:B---3--:R-:W-:Y:S01]  /*0150*/  FSETP.GEU.AND P0, PT, R6.reuse, -R4.reuse, PT ;  /* 0x800000040600720b */ /* 0x0c8fe20003f0e000 */
[--C-:B------:R-:W-:Y:S01]  /*0160*/  FADD R6, R6, R4.reuse ;  /* 0x0000000406067221 */ /* 0x100fe20000000000 */
[C---:B------:R-:W-:Y:S01]  /*0170*/  FADD R0, R7.reuse, R4 ;  /* 0x0000000407007221 */ /* 0x040fe20000000000 */
[----:B------:R-:W-:-:S03]  /*0180*/  FSETP.GEU.AND P1, PT, R7, -R4, PT ;  /* 0x800000040700720b */ /* 0x000fc60003f2e000 */
[----:B------:R-:W-:Y:S02]  /*0190*/  FSEL R6, R6, RZ, P0 ;  /* 0x000000ff06067208 */ /* 0x000fe40000000000 */
[----:B------:R-:W-:-:S05]  /*01a0*/  FSEL R7, R0, RZ, P1 ;  /* 0x000000ff00077208 */ /* 0x000fca0000800000 */
[----:B------:R-:W-:Y:S01]  /*01b0*/  STG.E.64 desc[UR4][R2.64], R6 ;  /* 0x0000000602007986 */ /* 0x000fe2000c101b04 */
[----:B------:R-:W-:Y:S05]  /*01c0*/  EXIT ;  /* 0x000000000000794d */ /* 0x000fea0003800000 */
.L_x_0:
[----:B------:R-:W-:-:S00]  /*01d0*/  BRA `(.L_x_0) ;  /* 0xfffffffc00fc7947 */ /* 0x000fc0000383ffff */
[----:B------:R-:W-:-:S00]  /*01e0*/  NOP ;  /* 0x0000000000007918 */ /* 0x000fc00000000000 */
        /* <DEDUP_REMOVED lines=9> */
.L_x_1:


//--------------------- .nv.constant0.triton_poi_fused_convolution_relu_10 --------------------------
	.section	.nv.constant0.triton_poi_fused_convolution_relu_10,"a",@progbits
	.sectionflags	@""
	.align	4
.nv.constant0.triton_poi_fused_convolution_relu_10:
	.zero		548
